//
// Generated by NVIDIA NVVM Compiler
//
// Compiler Build ID: CL-36424714
// Cuda compilation tools, release 13.0, V13.0.88
// Based on NVVM 20.0.0
//

.version 9.0
.target sm_100
.address_size 64

	// .globl	_Z3addPiS_S_

.visible .entry _Z3addPiS_S_(
	.param .u64 .ptr .align 1 _Z3addPiS_S__param_0,
	.param .u64 .ptr .align 1 _Z3addPiS_S__param_1,
	.param .u64 .ptr .align 1 _Z3addPiS_S__param_2
)
{
	.reg .pred 	%p<2>;
	.reg .b32 	%r<5>;
	.reg .b64 	%rd<11>;

	ld.param.u64 	%rd1, [_Z3addPiS_S__param_0];
	ld.param.u64 	%rd2, [_Z3addPiS_S__param_1];
	ld.param.u64 	%rd3, [_Z3addPiS_S__param_2];
	mov.u32 	%r1, %tid.x;
	setp.gt.u32 	%p1, %r1, 4;
	@%p1 bra 	$L__BB0_2;
	cvta.to.global.u64 	%rd4, %rd1;
	cvta.to.global.u64 	%rd5, %rd2;
	cvta.to.global.u64 	%rd6, %rd3;
	mul.wide.u32 	%rd7, %r1, 4;
	add.s64 	%rd8, %rd4, %rd7;
	ld.global.u32 	%r2, [%rd8];
	add.s64 	%rd9, %rd5, %rd7;
	ld.global.u32 	%r3, [%rd9];
	add.s32 	%r4, %r3, %r2;
	add.s64 	%rd10, %rd6, %rd7;
	st.global.u32 	[%rd10], %r4;
$L__BB0_2:
	ret;

}


// ===== COMPILED SASS (sm_100) =====

	.target	sm_100

	.elftype	@"ET_EXEC"


//--------------------- .note.nv.tkinfo           --------------------------
	.section	.note.nv.tkinfo,"",@"SHT_NOTE"
	.sectionflags	@"SHF_NOTE_NV_TKINFO"
	.tkinfo
        /*0018*/ 	.word	0x00000002
        /*0030*/ 	.string	""
        /*0030*/ 	.string	"ptxas"
        /*0030*/ 	.string	"Cuda compilation tools, release 13.0, V13.0.88"
        /*0030*/ 	.string	"Build cuda_13.0.r13.0/compiler.36424714_0"
        /*0030*/ 	.string	"-arch sm_100 -m 64 "



//--------------------- .note.nv.cuinfo           --------------------------
	.section	.note.nv.cuinfo,"",@"SHT_NOTE"
	.sectionflags	@"SHF_NOTE_NV_CUINFO"
        /*0018*/ 	.short	0x0002
        /*001a*/ 	.short	0x0064
        /*001c*/ 	.short	0x0082
	.zero		2


//--------------------- .nv.info                  --------------------------
	.section	.nv.info,"",@"SHT_CUDA_INFO"
	.align	4


	//----- nvinfo : EIATTR_REGCOUNT
	.align		4
        /*0000*/ 	.byte	0x04, 0x2f
        /*0002*/ 	.short	(.L_1 - .L_0)
	.align		4
.L_0:
        /*0004*/ 	.word	index@(_Z3addPiS_S_)
        /*0008*/ 	.word	0x0000000c


	//----- nvinfo : EIATTR_FRAME_SIZE
	.align		4
.L_1:
        /*000c*/ 	.byte	0x04, 0x11
        /*000e*/ 	.short	(.L_3 - .L_2)
	.align		4
.L_2:
        /*0010*/ 	.word	index@(_Z3addPiS_S_)
        /*0014*/ 	.word	0x00000000


	//----- nvinfo : EIATTR_MIN_STACK_SIZE
	.align		4
.L_3:
        /*0018*/ 	.byte	0x04, 0x12
        /*001a*/ 	.short	(.L_5 - .L_4)
	.align		4
.L_4:
        /*001c*/ 	.word	index@(_Z3addPiS_S_)
        /*0020*/ 	.word	0x00000000
.L_5:


//--------------------- .nv.compat                --------------------------
	.section	.nv.compat,"",@"SHT_CUDA_COMPAT_INFO"
	.align	4
        /*0000*/ 	.byte	0x02, 0x09, 0x00, 0x00, 0x02, 0x02, 0x01, 0x00, 0x02, 0x05, 0x05, 0x00, 0x03, 0x07, 0x01, 0x01
        /*0010*/ 	.byte	0x02, 0x03, 0x00, 0x00, 0x02, 0x06, 0x01, 0x00, 0x04, 0x0b, 0x08, 0x00, 0x09, 0x00, 0x00, 0x00
        /*0020*/ 	.byte	0x00, 0x00, 0x00, 0x00


//--------------------- .nv.info._Z3addPiS_S_     --------------------------
	.section	.nv.info._Z3addPiS_S_,"",@"SHT_CUDA_INFO"
	.sectionflags	@""
	.align	4


	//----- nvinfo : EIATTR_CUDA_API_VERSION
	.align		4
        /*0000*/ 	.byte	0x04, 0x37
        /*0002*/ 	.short	(.L_7 - .L_6)
.L_6:
        /*0004*/ 	.word	0x00000082


	//----- nvinfo : EIATTR_KPARAM_INFO
	.align		4
.L_7:
        /*0008*/ 	.byte	0x04, 0x17
        /*000a*/ 	.short	(.L_9 - .L_8)
.L_8:
        /*000c*/ 	.word	0x00000000
        /*0010*/ 	.short	0x0002
        /*0012*/ 	.short	0x0010
        /*0014*/ 	.byte	0x00, 0xf5, 0x21, 0x00


	//----- nvinfo : EIATTR_KPARAM_INFO
	.align		4
.L_9:
        /*0018*/ 	.byte	0x04, 0x17
        /*001a*/ 	.short	(.L_11 - .L_10)
.L_10:
        /*001c*/ 	.word	0x00000000
        /*0020*/ 	.short	0x0001
        /*0022*/ 	.short	0x0008
        /*0024*/ 	.byte	0x00, 0xf5, 0x21, 0x00


	//----- nvinfo : EIATTR_KPARAM_INFO
	.align		4
.L_11:
        /*0028*/ 	.byte	0x04, 0x17
        /*002a*/ 	.short	(.L_13 - .L_12)
.L_12:
        /*002c*/ 	.word	0x00000000
        /*0030*/ 	.short	0x0000
        /*0032*/ 	.short	0x0000
        /*0034*/ 	.byte	0x00, 0xf5, 0x21, 0x00


	//----- nvinfo : EIATTR_SPARSE_MMA_MASK
	.align		4
.L_13:
        /*0038*/ 	.byte	0x03, 0x50
        /*003a*/ 	.short	0x0000


	//----- nvinfo : EIATTR_MAXREG_COUNT
	.align		4
        /*003c*/ 	.byte	0x03, 0x1b
        /*003e*/ 	.short	0x00ff


	//----- nvinfo : EIATTR_MERCURY_ISA_VERSION
	.align		4
        /*0040*/ 	.byte	0x03, 0x5f
        /*0042*/ 	.short	0x0101


	//----- nvinfo : EIATTR_VRC_CTA_INIT_COUNT
	.align		4
        /*0044*/ 	.byte	0x02, 0x4a
	.zero		1
	.zero		1


	//----- nvinfo : EIATTR_EXIT_INSTR_OFFSETS
	.align		4
        /*0048*/ 	.byte	0x04, 0x1c
        /*004a*/ 	.short	(.L_15 - .L_14)


	//   ....[0]....
.L_14:
        /*004c*/ 	.word	0x00000030


	//   ....[1]....
        /*0050*/ 	.word	0x000000f0


	//----- nvinfo : EIATTR_CBANK_PARAM_SIZE
	.align		4
.L_15:
        /*0054*/ 	.byte	0x03, 0x19
        /*0056*/ 	.short	0x0018


	//----- nvinfo : EIATTR_PARAM_CBANK
	.align		4
        /*0058*/ 	.byte	0x04, 0x0a
        /*005a*/ 	.short	(.L_17 - .L_16)
	.align		4
.L_16:
        /*005c*/ 	.word	index@(.nv.constant0._Z3addPiS_S_)
        /*0060*/ 	.short	0x0380
        /*0062*/ 	.short	0x0018


	//----- nvinfo : EIATTR_SW_WAR
	.align		4
.L_17:
        /*0064*/ 	.byte	0x04, 0x36
        /*0066*/ 	.short	(.L_19 - .L_18)
.L_18:
        /*0068*/ 	.word	0x00000008
.L_19:


//--------------------- .nv.callgraph             --------------------------
	.section	.nv.callgraph,"",@"SHT_CUDA_CALLGRAPH"
	.align	4
	.sectionentsize	8
	.align		4
        /*0000*/ 	.word	0x00000000
	.align		4
        /*0004*/ 	.word	0xffffffff
	.align		4
        /*0008*/ 	.word	0x00000000
	.align		4
        /*000c*/ 	.word	0xfffffffe
	.align		4
        /*0010*/ 	.word	0x00000000
	.align		4
        /*0014*/ 	.word	0xfffffffd
	.align		4
        /*0018*/ 	.word	0x00000000
	.align		4
        /*001c*/ 	.word	0xfffffffc


//--------------------- .text._Z3addPiS_S_        --------------------------
	.section	.text._Z3addPiS_S_,"ax",@progbits
	.align	128
        .global         _Z3addPiS_S_
        .type           _Z3addPiS_S_,@function
        .size           _Z3addPiS_S_,(.L_x_1 - _Z3addPiS_S_)
        .other          _Z3addPiS_S_,@"STO_CUDA_ENTRY STV_DEFAULT"
_Z3addPiS_S_:
.text._Z3addPiS_S_:
[----:B------:R-:W-:Y:S01]  /*0000*/  LDC R1, c[0x0][0x37c] ;  /* 0x0000df00ff017b82 */ /* 0x000fe20000000800 */
[----:B------:R-:W0:Y:S02]  /*0010*/  S2R R9, SR_TID.X ;  /* 0x0000000000097919 */ /* 0x000e240000002100 */
[----:B0-----:R-:W-:-:S13]  /*0020*/  ISETP.GT.U32.AND P0, PT, R9, 0x4, PT ;  /* 0x000000040900780c */ /* 0x001fda0003f04070 */
[----:B------:R-:W-:Y:S05]  /*0030*/  @P0 EXIT ;  /* 0x000000000000094d */ /* 0x000fea0003800000 */
[----:B------:R-:W0:Y:S01]  /*0040*/  LDC.64 R2, c[0x0][0x380] ;  /* 0x0000e000ff027b82 */ /* 0x000e220000000a00 */
[----:B------:R-:W1:Y:S07]  /*0050*/  LDCU.64 UR4, c[0x0][0x358] ;  /* 0x00006b00ff0477ac */ /* 0x000e6e0008000a00 */
[----:B------:R-:W2:Y:S08]  /*0060*/  LDC.64 R4, c[0x0][0x388] ;  /* 0x0000e200ff047b82 */ /* 0x000eb00000000a00 */
[----:B------:R-:W3:Y:S01]  /*0070*/  LDC.64 R6, c[0x0][0x390] ;  /* 0x0000e400ff067b82 */ /* 0x000ee20000000a00 */
[----:B0-----:R-:W-:-:S06]  /*0080*/  IMAD.WIDE.U32 R2, R9, 0x4, R2 ;  /* 0x0000000409027825 */ /* 0x001fcc00078e0002 */
[----:B-1----:R-:W4:Y:S01]  /*0090*/  LDG.E R2, desc[UR4][R2.64] ;  /* 0x0000000402027981 */ /* 0x002f22000c1e1900 */
[----:B--2---:R-:W-:-:S06]  /*00a0*/  IMAD.WIDE.U32 R4, R9, 0x4, R4 ;  /* 0x0000000409047825 */ /* 0x004fcc00078e0004 */
[----:B------:R-:W4:Y:S01]  /*00b0*/  LDG.E R5, desc[UR4][R4.64] ;  /* 0x0000000404057981 */ /* 0x000f22000c1e1900 */
[----:B---3--:R-:W-:Y:S01]  /*00c0*/  IMAD.WIDE.U32 R6, R9, 0x4, R6 ;  /* 0x0000000409067825 */ /* 0x008fe200078e0006 */
[----:B----4-:R-:W-:-:S05]  /*00d0*/  IADD3 R9, PT, PT, R2, R5, RZ ;  /* 0x0000000502097210 */ /* 0x010fca0007ffe0ff */
[----:B------:R-:W-:Y:S01]  /*00e0*/  STG.E desc[UR4][R6.64], R9 ;  /* 0x0000000906007986 */ /* 0x000fe2000c101904 */
[----:B------:R-:W-:Y:S05]  /*00f0*/  EXIT ;  /* 0x000000000000794d */ /* 0x000fea0003800000 */
.L_x_0:
[----:B------:R-:W-:-:S00]  /*0100*/  BRA `(.L_x_0) ;  /* 0xfffffffc00fc7947 */ /* 0x000fc0000383ffff */
[----:B------:R-:W-:-:S00]  /*0110*/  NOP ;  /* 0x0000000000007918 */ /* 0x000fc00000000000 */
        /* <DEDUP_REMOVED lines=14> */
.L_x_1:


//--------------------- .nv.shared.reserved.0     --------------------------
	.section	.nv.shared.reserved.0,"aw",@nobits
	.weak		__nv_reservedSMEM_offset_0_alias
	.size		__nv_reservedSMEM_offset_0_alias, 0, 64
	.other		__nv_reservedSMEM_offset_0_alias,@"STO_CUDA_RESERVED_SHARED STV_DEFAULT"
__nv_reservedSMEM_offset_0_alias:
	.zero		0
	.zero		64


//--------------------- .nv.constant0._Z3addPiS_S_ --------------------------
	.section	.nv.constant0._Z3addPiS_S_,"a",@progbits
	.sectionflags	@""
	.align	4
.nv.constant0._Z3addPiS_S_:
	.zero		920


//--------------------- SYMBOLS --------------------------

	.type		.nv.reservedSmem.offset0,@object
	.size		.nv.reservedSmem.offset0,0x4
